//
// Generated by NVIDIA NVVM Compiler
//
// Compiler Build ID: CL-36424714
// Cuda compilation tools, release 13.0, V13.0.88
// Based on NVVM 20.0.0
//

.version 9.0
.target sm_100
.address_size 64

	// .globl	_Z16bankConflictTestPf

.visible .entry _Z16bankConflictTestPf(
	.param .u64 .ptr .align 1 _Z16bankConflictTestPf_param_0
)
{


	ret;

}


// ===== COMPILED SASS (sm_100) =====

	.target	sm_100

	.elftype	@"ET_EXEC"


//--------------------- .note.nv.tkinfo           --------------------------
	.section	.note.nv.tkinfo,"",@"SHT_NOTE"
	.sectionflags	@"SHF_NOTE_NV_TKINFO"
	.tkinfo
        /*0018*/ 	.word	0x00000002
        /*0030*/ 	.string	""
        /*0030*/ 	.string	"ptxas"
        /*0030*/ 	.string	"Cuda compilation tools, release 13.0, V13.0.88"
        /*0030*/ 	.string	"Build cuda_13.0.r13.0/compiler.36424714_0"
        /*0030*/ 	.string	"-arch sm_100 -m 64 "



//--------------------- .note.nv.cuinfo           --------------------------
	.section	.note.nv.cuinfo,"",@"SHT_NOTE"
	.sectionflags	@"SHF_NOTE_NV_CUINFO"
        /*0018*/ 	.short	0x0002
        /*001a*/ 	.short	0x0064
        /*001c*/ 	.short	0x0082
	.zero		2


//--------------------- .nv.info                  --------------------------
	.section	.nv.info,"",@"SHT_CUDA_INFO"
	.align	4


	//----- nvinfo : EIATTR_REGCOUNT
	.align		4
        /*0000*/ 	.byte	0x04, 0x2f
        /*0002*/ 	.short	(.L_1 - .L_0)
	.align		4
.L_0:
        /*0004*/ 	.word	index@(_Z16bankConflictTestPf)
        /*0008*/ 	.word	0x00000004


	//----- nvinfo : EIATTR_FRAME_SIZE
	.align		4
.L_1:
        /*000c*/ 	.byte	0x04, 0x11
        /*000e*/ 	.short	(.L_3 - .L_2)
	.align		4
.L_2:
        /*0010*/ 	.word	index@(_Z16bankConflictTestPf)
        /*0014*/ 	.word	0x00000000


	//----- nvinfo : EIATTR_MIN_STACK_SIZE
	.align		4
.L_3:
        /*0018*/ 	.byte	0x04, 0x12
        /*001a*/ 	.short	(.L_5 - .L_4)
	.align		4
.L_4:
        /*001c*/ 	.word	index@(_Z16bankConflictTestPf)
        /*0020*/ 	.word	0x00000000
.L_5:


//--------------------- .nv.compat                --------------------------
	.section	.nv.compat,"",@"SHT_CUDA_COMPAT_INFO"
	.align	4
        /*0000*/ 	.byte	0x02, 0x09, 0x00, 0x00, 0x02, 0x02, 0x01, 0x00, 0x02, 0x05, 0x05, 0x00, 0x03, 0x07, 0x01, 0x01
        /*0010*/ 	.byte	0x02, 0x03, 0x00, 0x00, 0x02, 0x06, 0x01, 0x00, 0x04, 0x0b, 0x08, 0x00, 0x09, 0x00, 0x00, 0x00
        /*0020*/ 	.byte	0x00, 0x00, 0x00, 0x00


//--------------------- .nv.info._Z16bankConflictTestPf --------------------------
	.section	.nv.info._Z16bankConflictTestPf,"",@"SHT_CUDA_INFO"
	.sectionflags	@""
	.align	4


	//----- nvinfo : EIATTR_CUDA_API_VERSION
	.align		4
        /*0000*/ 	.byte	0x04, 0x37
        /*0002*/ 	.short	(.L_7 - .L_6)
.L_6:
        /*0004*/ 	.word	0x00000082


	//----- nvinfo : EIATTR_KPARAM_INFO
	.align		4
.L_7:
        /*0008*/ 	.byte	0x04, 0x17
        /*000a*/ 	.short	(.L_9 - .L_8)
.L_8:
        /*000c*/ 	.word	0x00000000
        /*0010*/ 	.short	0x0000
        /*0012*/ 	.short	0x0000
        /*0014*/ 	.byte	0x00, 0xf5, 0x21, 0x00


	//----- nvinfo : EIATTR_SPARSE_MMA_MASK
	.align		4
.L_9:
        /*0018*/ 	.byte	0x03, 0x50
        /*001a*/ 	.short	0x0000


	//----- nvinfo : EIATTR_MAXREG_COUNT
	.align		4
        /*001c*/ 	.byte	0x03, 0x1b
        /*001e*/ 	.short	0x00ff


	//----- nvinfo : EIATTR_MERCURY_ISA_VERSION
	.align		4
        /*0020*/ 	.byte	0x03, 0x5f
        /*0022*/ 	.short	0x0101


	//----- nvinfo : EIATTR_VRC_CTA_INIT_COUNT
	.align		4
        /*0024*/ 	.byte	0x02, 0x4a
	.zero		1
	.zero		1


	//----- nvinfo : EIATTR_EXIT_INSTR_OFFSETS
	.align		4
        /*0028*/ 	.byte	0x04, 0x1c
        /*002a*/ 	.short	(.L_11 - .L_10)


	//   ....[0]....
.L_10:
        /*002c*/ 	.word	0x00000010


	//----- nvinfo : EIATTR_CBANK_PARAM_SIZE
	.align		4
.L_11:
        /*0030*/ 	.byte	0x03, 0x19
        /*0032*/ 	.short	0x0008


	//----- nvinfo : EIATTR_PARAM_CBANK
	.align		4
        /*0034*/ 	.byte	0x04, 0x0a
        /*0036*/ 	.short	(.L_13 - .L_12)
	.align		4
.L_12:
        /*0038*/ 	.word	index@(.nv.constant0._Z16bankConflictTestPf)
        /*003c*/ 	.short	0x0380
        /*003e*/ 	.short	0x0008


	//----- nvinfo : EIATTR_SW_WAR
	.align		4
.L_13:
        /*0040*/ 	.byte	0x04, 0x36
        /*0042*/ 	.short	(.L_15 - .L_14)
.L_14:
        /*0044*/ 	.word	0x00000008
.L_15:


//--------------------- .nv.callgraph             --------------------------
	.section	.nv.callgraph,"",@"SHT_CUDA_CALLGRAPH"
	.align	4
	.sectionentsize	8
	.align		4
        /*0000*/ 	.word	0x00000000
	.align		4
        /*0004*/ 	.word	0xffffffff
	.align		4
        /*0008*/ 	.word	0x00000000
	.align		4
        /*000c*/ 	.word	0xfffffffe
	.align		4
        /*0010*/ 	.word	0x00000000
	.align		4
        /*0014*/ 	.word	0xfffffffd
	.align		4
        /*0018*/ 	.word	0x00000000
	.align		4
        /*001c*/ 	.word	0xfffffffc


//--------------------- .text._Z16bankConflictTestPf --------------------------
	.section	.text._Z16bankConflictTestPf,"ax",@progbits
	.align	128
        .global         _Z16bankConflictTestPf
        .type           _Z16bankConflictTestPf,@function
        .size           _Z16bankConflictTestPf,(.L_x_1 - _Z16bankConflictTestPf)
        .other          _Z16bankConflictTestPf,@"STO_CUDA_ENTRY STV_DEFAULT"
_Z16bankConflictTestPf:
.text._Z16bankConflictTestPf:
[----:B------:R-:W-:Y:S01]  /*0000*/  LDC R1, c[0x0][0x37c] ;  /* 0x0000df00ff017b82 */ /* 0x000fe20000000800 */
[----:B------:R-:W-:Y:S05]  /*0010*/  EXIT ;  /* 0x000000000000794d */ /* 0x000fea0003800000 */
.L_x_0:
[----:B------:R-:W-:-:S00]  /*0020*/  BRA `(.L_x_0) ;  /* 0xfffffffc00fc7947 */ /* 0x000fc0000383ffff */
[----:B------:R-:W-:-:S00]  /*0030*/  NOP ;  /* 0x0000000000007918 */ /* 0x000fc00000000000 */
        /* <DEDUP_REMOVED lines=12> */
.L_x_1:


//--------------------- .nv.shared.reserved.0     --------------------------
	.section	.nv.shared.reserved.0,"aw",@nobits
	.weak		__nv_reservedSMEM_offset_0_alias
	.size		__nv_reservedSMEM_offset_0_alias, 0, 64
	.other		__nv_reservedSMEM_offset_0_alias,@"STO_CUDA_RESERVED_SHARED STV_DEFAULT"
__nv_reservedSMEM_offset_0_alias:
	.zero		0
	.zero		64


//--------------------- .nv.constant0._Z16bankConflictTestPf --------------------------
	.section	.nv.constant0._Z16bankConflictTestPf,"a",@progbits
	.sectionflags	@""
	.align	4
.nv.constant0._Z16bankConflictTestPf:
	.zero		904


//--------------------- SYMBOLS --------------------------

	.type		.nv.reservedSmem.offset0,@object
	.size		.nv.reservedSmem.offset0,0x4
